//
// Generated by NVIDIA NVVM Compiler
//
// Compiler Build ID: CL-36424714
// Cuda compilation tools, release 13.0, V13.0.88
// Based on NVVM 20.0.0
//

.version 9.0
.target sm_100
.address_size 64

	// .globl	matrixMul

.visible .entry matrixMul(
	.param .u64 .ptr .align 1 matrixMul_param_0,
	.param .u64 .ptr .align 1 matrixMul_param_1,
	.param .u64 .ptr .align 1 matrixMul_param_2,
	.param .u32 matrixMul_param_3
)
{
	.reg .pred 	%p<10>;
	.reg .b32 	%r<40>;
	.reg .b32 	%f<67>;
	.reg .b64 	%rd<67>;

	ld.param.u64 	%rd14, [matrixMul_param_0];
	ld.param.u64 	%rd15, [matrixMul_param_1];
	ld.param.u32 	%r18, [matrixMul_param_3];
	cvta.to.global.u64 	%rd1, %rd15;
	cvta.to.global.u64 	%rd2, %rd14;
	mov.u32 	%r19, %ctaid.y;
	mov.u32 	%r20, %ntid.y;
	mov.u32 	%r21, %tid.y;
	mad.lo.s32 	%r1, %r19, %r20, %r21;
	mov.u32 	%r22, %ctaid.x;
	mov.u32 	%r23, %ntid.x;
	mov.u32 	%r24, %tid.x;
	mad.lo.s32 	%r2, %r22, %r23, %r24;
	max.s32 	%r25, %r1, %r2;
	setp.ge.s32 	%p1, %r25, %r18;
	@%p1 bra 	$L__BB0_13;
	mul.lo.s32 	%r3, %r18, %r1;
	and.b32  	%r4, %r18, 7;
	setp.lt.u32 	%p2, %r18, 8;
	mov.f32 	%f66, 0f00000000;
	mov.b32 	%r38, 0;
	@%p2 bra 	$L__BB0_4;
	and.b32  	%r38, %r18, 2147483640;
	neg.s32 	%r36, %r38;
	mul.wide.s32 	%rd16, %r18, 4;
	add.s64 	%rd3, %rd1, %rd16;
	shl.b32 	%r7, %r18, 3;
	mul.wide.s32 	%rd17, %r18, 8;
	add.s64 	%rd4, %rd1, %rd17;
	mul.wide.s32 	%rd18, %r18, 12;
	add.s64 	%rd5, %rd1, %rd18;
	mul.wide.s32 	%rd19, %r18, 16;
	add.s64 	%rd6, %rd1, %rd19;
	mul.wide.s32 	%rd20, %r18, 20;
	add.s64 	%rd7, %rd1, %rd20;
	mul.wide.s32 	%rd21, %r18, 24;
	add.s64 	%rd8, %rd1, %rd21;
	mul.wide.s32 	%rd22, %r18, 28;
	add.s64 	%rd9, %rd1, %rd22;
	mul.wide.u32 	%rd23, %r3, 4;
	add.s64 	%rd24, %rd23, %rd2;
	add.s64 	%rd66, %rd24, 16;
	mov.f32 	%f66, 0f00000000;
	mov.u32 	%r35, %r2;
$L__BB0_3:
	.pragma "nounroll";
	mul.wide.s32 	%rd25, %r35, 4;
	add.s64 	%rd26, %rd3, %rd25;
	add.s64 	%rd27, %rd4, %rd25;
	add.s64 	%rd28, %rd5, %rd25;
	add.s64 	%rd29, %rd6, %rd25;
	add.s64 	%rd30, %rd7, %rd25;
	add.s64 	%rd31, %rd8, %rd25;
	add.s64 	%rd32, %rd9, %rd25;
	add.s64 	%rd33, %rd1, %rd25;
	ld.global.f32 	%f16, [%rd66+-16];
	ld.global.f32 	%f17, [%rd33];
	fma.rn.f32 	%f18, %f16, %f17, %f66;
	ld.global.f32 	%f19, [%rd66+-12];
	ld.global.f32 	%f20, [%rd26];
	fma.rn.f32 	%f21, %f19, %f20, %f18;
	ld.global.f32 	%f22, [%rd66+-8];
	ld.global.f32 	%f23, [%rd27];
	fma.rn.f32 	%f24, %f22, %f23, %f21;
	ld.global.f32 	%f25, [%rd66+-4];
	ld.global.f32 	%f26, [%rd28];
	fma.rn.f32 	%f27, %f25, %f26, %f24;
	ld.global.f32 	%f28, [%rd66];
	ld.global.f32 	%f29, [%rd29];
	fma.rn.f32 	%f30, %f28, %f29, %f27;
	ld.global.f32 	%f31, [%rd66+4];
	ld.global.f32 	%f32, [%rd30];
	fma.rn.f32 	%f33, %f31, %f32, %f30;
	ld.global.f32 	%f34, [%rd66+8];
	ld.global.f32 	%f35, [%rd31];
	fma.rn.f32 	%f36, %f34, %f35, %f33;
	ld.global.f32 	%f37, [%rd66+12];
	ld.global.f32 	%f38, [%rd32];
	fma.rn.f32 	%f66, %f37, %f38, %f36;
	add.s32 	%r36, %r36, 8;
	add.s32 	%r35, %r35, %r7;
	add.s64 	%rd66, %rd66, 32;
	setp.ne.s32 	%p3, %r36, 0;
	@%p3 bra 	$L__BB0_3;
$L__BB0_4:
	setp.eq.s32 	%p4, %r4, 0;
	@%p4 bra 	$L__BB0_12;
	and.b32  	%r13, %r18, 3;
	setp.lt.u32 	%p5, %r4, 4;
	@%p5 bra 	$L__BB0_7;
	add.s32 	%r27, %r38, %r3;
	mul.wide.u32 	%rd34, %r27, 4;
	add.s64 	%rd35, %rd2, %rd34;
	ld.global.f32 	%f40, [%rd35];
	mad.lo.s32 	%r28, %r38, %r18, %r2;
	mul.wide.s32 	%rd36, %r28, 4;
	add.s64 	%rd37, %rd1, %rd36;
	ld.global.f32 	%f41, [%rd37];
	fma.rn.f32 	%f42, %f40, %f41, %f66;
	cvt.u64.u32 	%rd38, %r3;
	cvt.u64.u32 	%rd39, %r38;
	add.s64 	%rd40, %rd39, %rd38;
	shl.b64 	%rd41, %rd40, 2;
	add.s64 	%rd42, %rd2, %rd41;
	ld.global.f32 	%f43, [%rd42+4];
	mul.wide.s32 	%rd43, %r18, 4;
	add.s64 	%rd44, %rd37, %rd43;
	ld.global.f32 	%f44, [%rd44];
	fma.rn.f32 	%f45, %f43, %f44, %f42;
	ld.global.f32 	%f46, [%rd42+8];
	add.s64 	%rd45, %rd44, %rd43;
	ld.global.f32 	%f47, [%rd45];
	fma.rn.f32 	%f48, %f46, %f47, %f45;
	ld.global.f32 	%f49, [%rd42+12];
	add.s64 	%rd46, %rd45, %rd43;
	ld.global.f32 	%f50, [%rd46];
	fma.rn.f32 	%f66, %f49, %f50, %f48;
	add.s32 	%r38, %r38, 4;
$L__BB0_7:
	setp.eq.s32 	%p6, %r13, 0;
	@%p6 bra 	$L__BB0_12;
	setp.eq.s32 	%p7, %r13, 1;
	@%p7 bra 	$L__BB0_10;
	add.s32 	%r29, %r38, %r3;
	mul.wide.u32 	%rd47, %r29, 4;
	add.s64 	%rd48, %rd2, %rd47;
	ld.global.f32 	%f52, [%rd48];
	mad.lo.s32 	%r30, %r38, %r18, %r2;
	mul.wide.s32 	%rd49, %r30, 4;
	add.s64 	%rd50, %rd1, %rd49;
	ld.global.f32 	%f53, [%rd50];
	fma.rn.f32 	%f54, %f52, %f53, %f66;
	cvt.u64.u32 	%rd51, %r3;
	cvt.u64.u32 	%rd52, %r38;
	add.s64 	%rd53, %rd52, %rd51;
	shl.b64 	%rd54, %rd53, 2;
	add.s64 	%rd55, %rd2, %rd54;
	ld.global.f32 	%f55, [%rd55+4];
	mul.wide.s32 	%rd56, %r18, 4;
	add.s64 	%rd57, %rd50, %rd56;
	ld.global.f32 	%f56, [%rd57];
	fma.rn.f32 	%f66, %f55, %f56, %f54;
	add.s32 	%r38, %r38, 2;
$L__BB0_10:
	and.b32  	%r31, %r18, 1;
	setp.eq.b32 	%p8, %r31, 1;
	not.pred 	%p9, %p8;
	@%p9 bra 	$L__BB0_12;
	add.s32 	%r32, %r38, %r3;
	mul.wide.u32 	%rd58, %r32, 4;
	add.s64 	%rd59, %rd2, %rd58;
	ld.global.f32 	%f57, [%rd59];
	mad.lo.s32 	%r33, %r38, %r18, %r2;
	mul.wide.s32 	%rd60, %r33, 4;
	add.s64 	%rd61, %rd1, %rd60;
	ld.global.f32 	%f58, [%rd61];
	fma.rn.f32 	%f66, %f57, %f58, %f66;
$L__BB0_12:
	ld.param.u64 	%rd65, [matrixMul_param_2];
	add.s32 	%r34, %r3, %r2;
	cvta.to.global.u64 	%rd62, %rd65;
	mul.wide.s32 	%rd63, %r34, 4;
	add.s64 	%rd64, %rd62, %rd63;
	st.global.f32 	[%rd64], %f66;
$L__BB0_13:
	ret;

}


// ===== COMPILED SASS (sm_100) =====

	.target	sm_100

	.elftype	@"ET_EXEC"


//--------------------- .note.nv.tkinfo           --------------------------
	.section	.note.nv.tkinfo,"",@"SHT_NOTE"
	.sectionflags	@"SHF_NOTE_NV_TKINFO"
	.tkinfo
        /*0018*/ 	.word	0x00000002
        /*0030*/ 	.string	""
        /*0030*/ 	.string	"ptxas"
        /*0030*/ 	.string	"Cuda compilation tools, release 13.0, V13.0.88"
        /*0030*/ 	.string	"Build cuda_13.0.r13.0/compiler.36424714_0"
        /*0030*/ 	.string	"-arch sm_100 -m 64 "



//--------------------- .note.nv.cuinfo           --------------------------
	.section	.note.nv.cuinfo,"",@"SHT_NOTE"
	.sectionflags	@"SHF_NOTE_NV_CUINFO"
        /*0018*/ 	.short	0x0002
        /*001a*/ 	.short	0x0064
        /*001c*/ 	.short	0x0082
	.zero		2


//--------------------- .nv.info                  --------------------------
	.section	.nv.info,"",@"SHT_CUDA_INFO"
	.align	4


	//----- nvinfo : EIATTR_REGCOUNT
	.align		4
        /*0000*/ 	.byte	0x04, 0x2f
        /*0002*/ 	.short	(.L_1 - .L_0)
	.align		4
.L_0:
        /*0004*/ 	.word	index@(matrixMul)
        /*0008*/ 	.word	0x0000001e


	//----- nvinfo : EIATTR_FRAME_SIZE
	.align		4
.L_1:
        /*000c*/ 	.byte	0x04, 0x11
        /*000e*/ 	.short	(.L_3 - .L_2)
	.align		4
.L_2:
        /*0010*/ 	.word	index@(matrixMul)
        /*0014*/ 	.word	0x00000000


	//----- nvinfo : EIATTR_MIN_STACK_SIZE
	.align		4
.L_3:
        /*0018*/ 	.byte	0x04, 0x12
        /*001a*/ 	.short	(.L_5 - .L_4)
	.align		4
.L_4:
        /*001c*/ 	.word	index@(matrixMul)
        /*0020*/ 	.word	0x00000000
.L_5:


//--------------------- .nv.compat                --------------------------
	.section	.nv.compat,"",@"SHT_CUDA_COMPAT_INFO"
	.align	4
        /*0000*/ 	.byte	0x02, 0x09, 0x00, 0x00, 0x02, 0x02, 0x01, 0x00, 0x02, 0x05, 0x05, 0x00, 0x03, 0x07, 0x01, 0x01
        /*0010*/ 	.byte	0x02, 0x03, 0x00, 0x00, 0x02, 0x06, 0x01, 0x00, 0x04, 0x0b, 0x08, 0x00, 0x09, 0x00, 0x00, 0x00
        /*0020*/ 	.byte	0x00, 0x00, 0x00, 0x00


//--------------------- .nv.info.matrixMul        --------------------------
	.section	.nv.info.matrixMul,"",@"SHT_CUDA_INFO"
	.sectionflags	@""
	.align	4


	//----- nvinfo : EIATTR_CUDA_API_VERSION
	.align		4
        /*0000*/ 	.byte	0x04, 0x37
        /*0002*/ 	.short	(.L_7 - .L_6)
.L_6:
        /*0004*/ 	.word	0x00000082


	//----- nvinfo : EIATTR_KPARAM_INFO
	.align		4
.L_7:
        /*0008*/ 	.byte	0x04, 0x17
        /*000a*/ 	.short	(.L_9 - .L_8)
.L_8:
        /*000c*/ 	.word	0x00000000
        /*0010*/ 	.short	0x0003
        /*0012*/ 	.short	0x0018
        /*0014*/ 	.byte	0x00, 0xf0, 0x11, 0x00


	//----- nvinfo : EIATTR_KPARAM_INFO
	.align		4
.L_9:
        /*0018*/ 	.byte	0x04, 0x17
        /*001a*/ 	.short	(.L_11 - .L_10)
.L_10:
        /*001c*/ 	.word	0x00000000
        /*0020*/ 	.short	0x0002
        /*0022*/ 	.short	0x0010
        /*0024*/ 	.byte	0x00, 0xf5, 0x21, 0x00


	//----- nvinfo : EIATTR_KPARAM_INFO
	.align		4
.L_11:
        /*0028*/ 	.byte	0x04, 0x17
        /*002a*/ 	.short	(.L_13 - .L_12)
.L_12:
        /*002c*/ 	.word	0x00000000
        /*0030*/ 	.short	0x0001
        /*0032*/ 	.short	0x0008
        /*0034*/ 	.byte	0x00, 0xf5, 0x21, 0x00


	//----- nvinfo : EIATTR_KPARAM_INFO
	.align		4
.L_13:
        /*0038*/ 	.byte	0x04, 0x17
        /*003a*/ 	.short	(.L_15 - .L_14)
.L_14:
        /*003c*/ 	.word	0x00000000
        /*0040*/ 	.short	0x0000
        /*0042*/ 	.short	0x0000
        /*0044*/ 	.byte	0x00, 0xf5, 0x21, 0x00


	//----- nvinfo : EIATTR_SPARSE_MMA_MASK
	.align		4
.L_15:
        /*0048*/ 	.byte	0x03, 0x50
        /*004a*/ 	.short	0x0000


	//----- nvinfo : EIATTR_MAXREG_COUNT
	.align		4
        /*004c*/ 	.byte	0x03, 0x1b
        /*004e*/ 	.short	0x00ff


	//----- nvinfo : EIATTR_MERCURY_ISA_VERSION
	.align		4
        /*0050*/ 	.byte	0x03, 0x5f
        /*0052*/ 	.short	0x0101


	//----- nvinfo : EIATTR_VRC_CTA_INIT_COUNT
	.align		4
        /*0054*/ 	.byte	0x02, 0x4a
	.zero		1
	.zero		1


	//----- nvinfo : EIATTR_EXIT_INSTR_OFFSETS
	.align		4
        /*0058*/ 	.byte	0x04, 0x1c
        /*005a*/ 	.short	(.L_17 - .L_16)


	//   ....[0]....
.L_16:
        /*005c*/ 	.word	0x000000c0


	//   ....[1]....
        /*0060*/ 	.word	0x00000a90


	//----- nvinfo : EIATTR_CBANK_PARAM_SIZE
	.align		4
.L_17:
        /*0064*/ 	.byte	0x03, 0x19
        /*0066*/ 	.short	0x001c


	//----- nvinfo : EIATTR_PARAM_CBANK
	.align		4
        /*0068*/ 	.byte	0x04, 0x0a
        /*006a*/ 	.short	(.L_19 - .L_18)
	.align		4
.L_18:
        /*006c*/ 	.word	index@(.nv.constant0.matrixMul)
        /*0070*/ 	.short	0x0380
        /*0072*/ 	.short	0x001c


	//----- nvinfo : EIATTR_SW_WAR
	.align		4
.L_19:
        /*0074*/ 	.byte	0x04, 0x36
        /*0076*/ 	.short	(.L_21 - .L_20)
.L_20:
        /*0078*/ 	.word	0x00000008
.L_21:


//--------------------- .nv.callgraph             --------------------------
	.section	.nv.callgraph,"",@"SHT_CUDA_CALLGRAPH"
	.align	4
	.sectionentsize	8
	.align		4
        /*0000*/ 	.word	0x00000000
	.align		4
        /*0004*/ 	.word	0xffffffff
	.align		4
        /*0008*/ 	.word	0x00000000
	.align		4
        /*000c*/ 	.word	0xfffffffe
	.align		4
        /*0010*/ 	.word	0x00000000
	.align		4
        /*0014*/ 	.word	0xfffffffd
	.align		4
        /*0018*/ 	.word	0x00000000
	.align		4
        /*001c*/ 	.word	0xfffffffc


//--------------------- .text.matrixMul           --------------------------
	.section	.text.matrixMul,"ax",@progbits
	.align	128
        .global         matrixMul
        .type           matrixMul,@function
        .size           matrixMul,(.L_x_5 - matrixMul)
        .other          matrixMul,@"STO_CUDA_ENTRY STV_DEFAULT"
matrixMul:
.text.matrixMul:
[----:B------:R-:W-:Y:S01]  /*0000*/  LDC R1, c[0x0][0x37c] ;  /* 0x0000df00ff017b82 */ /* 0x000fe20000000800 */
[----:B------:R-:W0:Y:S07]  /*0010*/  S2R R0, SR_TID.Y ;  /* 0x0000000000007919 */ /* 0x000e2e0000002200 */
[----:B------:R-:W0:Y:S01]  /*0020*/  S2UR UR4, SR_CTAID.Y ;  /* 0x00000000000479c3 */ /* 0x000e220000002600 */
[----:B------:R-:W1:Y:S01]  /*0030*/  LDCU UR20, c[0x0][0x398] ;  /* 0x00007300ff1477ac */ /* 0x000e620008000800 */
[----:B------:R-:W2:Y:S06]  /*0040*/  S2R R3, SR_TID.X ;  /* 0x0000000000037919 */ /* 0x000eac0000002100 */
[----:B------:R-:W0:Y:S08]  /*0050*/  LDC R13, c[0x0][0x364] ;  /* 0x0000d900ff0d7b82 */ /* 0x000e300000000800 */
[----:B------:R-:W2:Y:S08]  /*0060*/  S2UR UR5, SR_CTAID.X ;  /* 0x00000000000579c3 */ /* 0x000eb00000002500 */
[----:B------:R-:W2:Y:S01]  /*0070*/  LDC R2, c[0x0][0x360] ;  /* 0x0000d800ff027b82 */ /* 0x000ea20000000800 */
[----:B0-----:R-:W-:-:S02]  /*0080*/  IMAD R13, R13, UR4, R0 ;  /* 0x000000040d0d7c24 */ /* 0x001fc4000f8e0200 */
[----:B--2---:R-:W-:-:S05]  /*0090*/  IMAD R0, R2, UR5, R3 ;  /* 0x0000000502007c24 */ /* 0x004fca000f8e0203 */
[----:B------:R-:W-:-:S04]  /*00a0*/  VIMNMX R2, PT, PT, R13, R0, !PT ;  /* 0x000000000d027248 */ /* 0x000fc80007fe0100 */
[----:B-1----:R-:W-:-:S13]  /*00b0*/  ISETP.GE.AND P0, PT, R2, UR20, PT ;  /* 0x0000001402007c0c */ /* 0x002fda000bf06270 */
[----:B------:R-:W-:Y:S05]  /*00c0*/  @P0 EXIT ;  /* 0x000000000000094d */ /* 0x000fea0003800000 */
[----:B------:R-:W-:Y:S01]  /*00d0*/  UISETP.GE.U32.AND UP0, UPT, UR20, 0x8, UPT ;  /* 0x000000081400788c */ /* 0x000fe2000bf06070 */
[----:B------:R-:W-:Y:S02]  /*00e0*/  HFMA2 R12, -RZ, RZ, 0, 0 ;  /* 0x00000000ff0c7431 */ /* 0x000fe400000001ff */
[----:B------:R-:W-:Y:S01]  /*00f0*/  IMAD R13, R13, UR20, RZ ;  /* 0x000000140d0d7c24 */ /* 0x000fe2000f8e02ff */
[----:B------:R-:W-:Y:S01]  /*0100*/  UMOV UR4, URZ ;  /* 0x000000ff00047c82 */ /* 0x000fe20008000000 */
[----:B------:R-:W0:Y:S04]  /*0110*/  LDCU.64 UR18, c[0x0][0x358] ;  /* 0x00006b00ff1277ac */ /* 0x000e280008000a00 */
[----:B------:R-:W-:Y:S05]  /*0120*/  BRA.U !UP0, `(.L_x_0) ;  /* 0x0000000508047547 */ /* 0x000fea000b800000 */
[----:B------:R-:W1:Y:S01]  /*0130*/  LDCU.128 UR24, c[0x0][0x380] ;  /* 0x00007000ff1877ac */ /* 0x000e620008000c00 */
[----:B------:R-:W-:Y:S02]  /*0140*/  MOV R12, RZ ;  /* 0x000000ff000c7202 */ /* 0x000fe40000000f00 */
[----:B------:R-:W-:Y:S01]  /*0150*/  MOV R14, R0 ;  /* 0x00000000000e7202 */ /* 0x000fe20000000f00 */
[----:B------:R-:W-:-:S04]  /*0160*/  ULOP3.LUT UR4, UR20, 0x7ffffff8, URZ, 0xc0, !UPT ;  /* 0x7ffffff814047892 */ /* 0x000fc8000f8ec0ff */
[----:B------:R-:W-:Y:S01]  /*0170*/  UIADD3 UR5, UPT, UPT, -UR4, URZ, URZ ;  /* 0x000000ff04057290 */ /* 0x000fe2000fffe1ff */
[----:B-1----:R-:W-:Y:S01]  /*0180*/  MOV R2, UR24 ;  /* 0x0000001800027c02 */ /* 0x002fe20008000f00 */
[----:B------:R-:W-:Y:S01]  /*0190*/  UIMAD.WIDE UR6, UR20, 0x8, UR26 ;  /* 0x00000008140678a5 */ /* 0x000fe2000f8e021a */
[----:B------:R-:W-:Y:S01]  /*01a0*/  MOV R3, UR25 ;  /* 0x0000001900037c02 */ /* 0x000fe20008000f00 */
[----:B------:R-:W-:Y:S02]  /*01b0*/  UIMAD.WIDE UR8, UR20, 0xc, UR26 ;  /* 0x0000000c140878a5 */ /* 0x000fe4000f8e021a */
[----:B------:R-:W-:Y:S01]  /*01c0*/  UIMAD.WIDE UR10, UR20, 0x10, UR26 ;  /* 0x00000010140a78a5 */ /* 0x000fe2000f8e021a */
[----:B------:R-:W-:Y:S01]  /*01d0*/  IMAD.WIDE.U32 R2, R13, 0x4, R2 ;  /* 0x000000040d027825 */ /* 0x000fe200078e0002 */
[----:B------:R-:W-:Y:S02]  /*01e0*/  UIMAD.WIDE UR12, UR20, 0x14, UR26 ;  /* 0x00000014140c78a5 */ /* 0x000fe4000f8e021a */
[----:B------:R-:W-:Y:S01]  /*01f0*/  UIMAD.WIDE UR14, UR20, 0x18, UR26 ;  /* 0x00000018140e78a5 */ /* 0x000fe2000f8e021a */
[----:B------:R-:W-:Y:S01]  /*0200*/  IADD3 R2, P0, PT, R2, 0x10, RZ ;  /* 0x0000001002027810 */ /* 0x000fe20007f1e0ff */
[----:B------:R-:W-:-:S03]  /*0210*/  UIMAD.WIDE UR16, UR20, 0x1c, UR26 ;  /* 0x0000001c141078a5 */ /* 0x000fc6000f8e021a */
[----:B------:R-:W-:-:S09]  /*0220*/  IADD3.X R3, PT, PT, RZ, R3, RZ, P0, !PT ;  /* 0x00000003ff037210 */ /* 0x000fd200007fe4ff */
.L_x_1:
[----:B------:R-:W-:Y:S01]  /*0230*/  UIMAD.WIDE UR22, UR20, 0x4, UR26 ;  /* 0x00000004141678a5 */ /* 0x000fe2000f8e021a */
[----:B------:R-:W-:Y:S02]  /*0240*/  IMAD.MOV.U32 R23, RZ, RZ, 0x4 ;  /* 0x00000004ff177424 */ /* 0x000fe400078e00ff */
[----:B------:R-:W-:Y:S01]  /*0250*/  HFMA2 R11, -RZ, RZ, 0, 2.384185791015625e-07 ;  /* 0x00000004ff0b7431 */ /* 0x000fe200000001ff */
[----:B------:R-:W-:Y:S01]  /*0260*/  MOV R25, 0x4 ;  /* 0x0000000400197802 */ /* 0x000fe20000000f00 */
[----:B0-----:R-:W2:Y:S01]  /*0270*/  LDG.E R21, desc[UR18][R2.64+-0x10] ;  /* 0xfffff01202157981 */ /* 0x001ea2000c1e1900 */
[C---:B------:R-:W-:Y:S01]  /*0280*/  IMAD.WIDE R22, R14.reuse, R23, UR26 ;  /* 0x0000001a0e167e25 */ /* 0x040fe2000f8e0217 */
[----:B------:R-:W-:Y:S02]  /*0290*/  MOV R8, UR22 ;  /* 0x0000001600087c02 */ /* 0x000fe40008000f00 */
[----:B------:R-:W-:Y:S01]  /*02a0*/  MOV R9, UR23 ;  /* 0x0000001700097c02 */ /* 0x000fe20008000f00 */
[----:B------:R-:W3:Y:S02]  /*02b0*/  LDG.E R19, desc[UR18][R2.64+-0xc] ;  /* 0xfffff41202137981 */ /* 0x000ee4000c1e1900 */
[----:B------:R-:W-:-:S02]  /*02c0*/  IMAD.WIDE R8, R14, 0x4, R8 ;  /* 0x000000040e087825 */ /* 0x000fc400078e0208 */
[----:B------:R-:W2:Y:S01]  /*02d0*/  LDG.E R22, desc[UR18][R22.64] ;  /* 0x0000001216167981 */ /* 0x000ea2000c1e1900 */
[----:B------:R-:W-:Y:S01]  /*02e0*/  MOV R5, 0x4 ;  /* 0x0000000400057802 */ /* 0x000fe20000000f00 */
[C---:B------:R-:W-:Y:S02]  /*02f0*/  IMAD.WIDE R24, R14.reuse, R25, UR6 ;  /* 0x000000060e187e25 */ /* 0x040fe4000f8e0219 */
[----:B------:R0:W3:Y:S02]  /*0300*/  LDG.E R20, desc[UR18][R8.64] ;  /* 0x0000001208147981 */ /* 0x0000e4000c1e1900 */
[----:B------:R-:W-:Y:S02]  /*0310*/  IMAD.WIDE R10, R14, R11, UR8 ;  /* 0x000000080e0a7e25 */ /* 0x000fe4000f8e020b */
[----:B------:R-:W4:Y:S04]  /*0320*/  LDG.E R18, desc[UR18][R24.64] ;  /* 0x0000001218127981 */ /* 0x000f28000c1e1900 */
[----:B------:R-:W4:Y:S01]  /*0330*/  LDG.E R17, desc[UR18][R2.64+-0x8] ;  /* 0xfffff81202117981 */ /* 0x000f22000c1e1900 */
[----:B0-----:R-:W-:-:S02]  /*0340*/  HFMA2 R9, -RZ, RZ, 0, 2.384185791015625e-07 ;  /* 0x00000004ff097431 */ /* 0x001fc400000001ff */
[----:B------:R-:W-:Y:S01]  /*0350*/  IMAD.MOV.U32 R7, RZ, RZ, 0x4 ;  /* 0x00000004ff077424 */ /* 0x000fe200078e00ff */
[----:B------:R0:W5:Y:S01]  /*0360*/  LDG.E R16, desc[UR18][R10.64] ;  /* 0x000000120a107981 */ /* 0x000162000c1e1900 */
[----:B------:R-:W-:-:S03]  /*0370*/  IMAD.WIDE R4, R14, R5, UR10 ;  /* 0x0000000a0e047e25 */ /* 0x000fc6000f8e0205 */
[----:B------:R-:W5:Y:S01]  /*0380*/  LDG.E R15, desc[UR18][R2.64+-0x4] ;  /* 0xfffffc12020f7981 */ /* 0x000f62000c1e1900 */
[C---:B------:R-:W-:Y:S01]  /*0390*/  IMAD.WIDE R6, R14.reuse, R7, UR12 ;  /* 0x0000000c0e067e25 */ /* 0x040fe2000f8e0207 */
[----:B------:R-:W-:Y:S02]  /*03a0*/  MOV R27, 0x4 ;  /* 0x00000004001b7802 */ /* 0x000fe40000000f00 */
[----:B------:R1:W5:Y:S01]  /*03b0*/  LDG.E R4, desc[UR18][R4.64] ;  /* 0x0000001204047981 */ /* 0x000362000c1e1900 */
[----:B------:R-:W-:-:S03]  /*03c0*/  IMAD.WIDE R8, R14, R9, UR14 ;  /* 0x0000000e0e087e25 */ /* 0x000fc6000f8e0209 */
[----:B------:R-:W5:Y:S01]  /*03d0*/  LDG.E R23, desc[UR18][R2.64] ;  /* 0x0000001202177981 */ /* 0x000f62000c1e1900 */
[----:B0-----:R-:W-:-:S03]  /*03e0*/  IMAD.WIDE R10, R14, R27, UR16 ;  /* 0x000000100e0a7e25 */ /* 0x001fc6000f8e021b */
[----:B------:R-:W5:Y:S04]  /*03f0*/  LDG.E R7, desc[UR18][R6.64] ;  /* 0x0000001206077981 */ /* 0x000f68000c1e1900 */
[----:B------:R-:W5:Y:S04]  /*0400*/  LDG.E R24, desc[UR18][R2.64+0x4] ;  /* 0x0000041202187981 */ /* 0x000f68000c1e1900 */
[----:B------:R-:W5:Y:S04]  /*0410*/  LDG.E R8, desc[UR18][R8.64] ;  /* 0x0000001208087981 */ /* 0x000f68000c1e1900 */
[----:B------:R-:W5:Y:S04]  /*0420*/  LDG.E R25, desc[UR18][R2.64+0x8] ;  /* 0x0000081202197981 */ /* 0x000f68000c1e1900 */
[----:B------:R-:W5:Y:S04]  /*0430*/  LDG.E R10, desc[UR18][R10.64] ;  /* 0x000000120a0a7981 */ /* 0x000f68000c1e1900 */
[----:B------:R0:W5:Y:S01]  /*0440*/  LDG.E R27, desc[UR18][R2.64+0xc] ;  /* 0x00000c12021b7981 */ /* 0x000162000c1e1900 */
[----:B------:R-:W-:-:S04]  /*0450*/  UIADD3 UR5, UPT, UPT, UR5, 0x8, URZ ;  /* 0x0000000805057890 */ /* 0x000fc8000fffe0ff */
[----:B------:R-:W-:Y:S01]  /*0460*/  UISETP.NE.AND UP0, UPT, UR5, URZ, UPT ;  /* 0x000000ff0500728c */ /* 0x000fe2000bf05270 */
[----:B-1----:R-:W-:Y:S02]  /*0470*/  MOV R5, UR20 ;  /* 0x0000001400057c02 */ /* 0x002fe40008000f00 */
[----:B0-----:R-:W-:Y:S02]  /*0480*/  IADD3 R2, P0, PT, R2, 0x20, RZ ;  /* 0x0000002002027810 */ /* 0x001fe40007f1e0ff */
[----:B------:R-:W-:Y:S02]  /*0490*/  LEA R14, R5, R14, 0x3 ;  /* 0x0000000e050e7211 */ /* 0x000fe400078e18ff */
[----:B------:R-:W-:Y:S01]  /*04a0*/  IADD3.X R3, PT, PT, RZ, R3, RZ, P0, !PT ;  /* 0x00000003ff037210 */ /* 0x000fe200007fe4ff */
[----:B--2---:R-:W-:-:S04]  /*04b0*/  FFMA R22, R21, R22, R12 ;  /* 0x0000001615167223 */ /* 0x004fc8000000000c */
[----:B---3--:R-:W-:-:S04]  /*04c0*/  FFMA R20, R19, R20, R22 ;  /* 0x0000001413147223 */ /* 0x008fc80000000016 */
[----:B----4-:R-:W-:-:S04]  /*04d0*/  FFMA R18, R17, R18, R20 ;  /* 0x0000001211127223 */ /* 0x010fc80000000014 */
[----:B-----5:R-:W-:-:S04]  /*04e0*/  FFMA R16, R15, R16, R18 ;  /* 0x000000100f107223 */ /* 0x020fc80000000012 */
[----:B------:R-:W-:-:S04]  /*04f0*/  FFMA R23, R23, R4, R16 ;  /* 0x0000000417177223 */ /* 0x000fc80000000010 */
[----:B------:R-:W-:-:S04]  /*0500*/  FFMA R24, R24, R7, R23 ;  /* 0x0000000718187223 */ /* 0x000fc80000000017 */
[----:B------:R-:W-:-:S04]  /*0510*/  FFMA R8, R25, R8, R24 ;  /* 0x0000000819087223 */ /* 0x000fc80000000018 */
[----:B------:R-:W-:Y:S01]  /*0520*/  FFMA R12, R27, R10, R8 ;  /* 0x0000000a1b0c7223 */ /* 0x000fe20000000008 */
[----:B------:R-:W-:Y:S06]  /*0530*/  BRA.U UP0, `(.L_x_1) ;  /* 0xfffffffd003c7547 */ /* 0x000fec000b83ffff */
.L_x_0:
[----:B------:R-:W-:-:S04]  /*0540*/  ULOP3.LUT UR6, UR20, 0x7, URZ, 0xc0, !UPT ;  /* 0x0000000714067892 */ /* 0x000fc8000f8ec0ff */
[----:B------:R-:W-:-:S09]  /*0550*/  UISETP.NE.AND UP0, UPT, UR6, URZ, UPT ;  /* 0x000000ff0600728c */ /* 0x000fd2000bf05270 */
[----:B------:R-:W-:Y:S05]  /*0560*/  BRA.U !UP0, `(.L_x_2) ;  /* 0x0000000508387547 */ /* 0x000fea000b800000 */
[----:B------:R-:W-:Y:S02]  /*0570*/  UISETP.GE.U32.AND UP0, UPT, UR6, 0x4, UPT ;  /* 0x000000040600788c */ /* 0x000fe4000bf06070 */
[----:B------:R-:W-:-:S04]  /*0580*/  ULOP3.LUT UR5, UR20, 0x3, URZ, 0xc0, !UPT ;  /* 0x0000000314057892 */ /* 0x000fc8000f8ec0ff */
[----:B------:R-:W-:-:S03]  /*0590*/  UISETP.NE.AND UP1, UPT, UR5, URZ, UPT ;  /* 0x000000ff0500728c */ /* 0x000fc6000bf25270 */
[----:B------:R-:W-:Y:S08]  /*05a0*/  BRA.U !UP0, `(.L_x_3) ;  /* 0x00000001087c7547 */ /* 0x000ff0000b800000 */
[----:B------:R-:W1:Y:S01]  /*05b0*/  LDC.64 R6, c[0x0][0x388] ;  /* 0x0000e200ff067b82 */ /* 0x000e620000000a00 */
[----:B------:R-:W2:Y:S01]  /*05c0*/  LDCU.64 UR6, c[0x0][0x380] ;  /* 0x00007000ff0677ac */ /* 0x000ea20008000a00 */
[----:B------:R-:W-:Y:S01]  /*05d0*/  IMAD.U32 R9, RZ, RZ, UR4 ;  /* 0x00000004ff097e24 */ /* 0x000fe2000f8e00ff */
[C---:B------:R-:W-:Y:S02]  /*05e0*/  IADD3 R3, PT, PT, R13.reuse, UR4, RZ ;  /* 0x000000040d037c10 */ /* 0x040fe4000fffe0ff */
[----:B------:R-:W-:Y:S01]  /*05f0*/  IADD3 R10, P0, PT, R13, UR4, RZ ;  /* 0x000000040d0a7c10 */ /* 0x000fe2000ff1e0ff */
[----:B------:R-:W-:Y:S01]  /*0600*/  IMAD R9, R9, UR20, R0 ;  /* 0x0000001409097c24 */ /* 0x000fe2000f8e0200 */
[----:B------:R-:W-:Y:S01]  /*0610*/  MOV R11, UR20 ;  /* 0x00000014000b7c02 */ /* 0x000fe20008000f00 */
[----:B------:R-:W3:Y:S01]  /*0620*/  LDC.64 R4, c[0x0][0x380] ;  /* 0x0000e000ff047b82 */ /* 0x000ee20000000a00 */
[----:B------:R-:W-:Y:S01]  /*0630*/  MOV R15, UR20 ;  /* 0x00000014000f7c02 */ /* 0x000fe20008000f00 */
[----:B-1----:R-:W-:Y:S01]  /*0640*/  IMAD.WIDE R6, R9, 0x4, R6 ;  /* 0x0000000409067825 */ /* 0x002fe200078e0206 */
[----:B------:R-:W-:-:S05]  /*0650*/  MOV R9, UR20 ;  /* 0x0000001400097c02 */ /* 0x000fca0008000f00 */
[----:B------:R-:W-:Y:S02]  /*0660*/  IMAD.WIDE R8, R9, 0x4, R6 ;  /* 0x0000000409087825 */ /* 0x000fe400078e0206 */
[----:B0-----:R-:W4:Y:S02]  /*0670*/  LDG.E R6, desc[UR18][R6.64] ;  /* 0x0000001206067981 */ /* 0x001f24000c1e1900 */
[----:B---3--:R-:W-:Y:S01]  /*0680*/  IMAD.WIDE.U32 R4, R3, 0x4, R4 ;  /* 0x0000000403047825 */ /* 0x008fe200078e0004 */
[----:B------:R-:W-:Y:S01]  /*0690*/  IADD3.X R3, PT, PT, RZ, RZ, RZ, P0, !PT ;  /* 0x000000ffff037210 */ /* 0x000fe200007fe4ff */
[----:B------:R-:W3:Y:S01]  /*06a0*/  LDG.E R17, desc[UR18][R8.64] ;  /* 0x0000001208117981 */ /* 0x000ee2000c1e1900 */
[----:B--2---:R-:W-:-:S03]  /*06b0*/  LEA R2, P0, R10, UR6, 0x2 ;  /* 0x000000060a027c11 */ /* 0x004fc6000f8010ff */
[----:B------:R-:W4:Y:S01]  /*06c0*/  LDG.E R5, desc[UR18][R4.64] ;  /* 0x0000001204057981 */ /* 0x000f22000c1e1900 */
[----:B------:R-:W-:Y:S01]  /*06d0*/  LEA.HI.X R3, R10, UR7, R3, 0x2, P0 ;  /* 0x000000070a037c11 */ /* 0x000fe200080f1403 */
[----:B------:R-:W-:-:S04]  /*06e0*/  IMAD.WIDE R10, R11, 0x4, R8 ;  /* 0x000000040b0a7825 */ /* 0x000fc800078e0208 */
[----:B------:R-:W3:Y:S01]  /*06f0*/  LDG.E R16, desc[UR18][R2.64+0x4] ;  /* 0x0000041202107981 */ /* 0x000ee2000c1e1900 */
[----:B------:R-:W-:-:S03]  /*0700*/  IMAD.WIDE R14, R15, 0x4, R10 ;  /* 0x000000040f0e7825 */ /* 0x000fc600078e020a */
[----:B------:R-:W2:Y:S04]  /*0710*/  LDG.E R19, desc[UR18][R10.64] ;  /* 0x000000120a137981 */ /* 0x000ea8000c1e1900 */
[----:B------:R-:W2:Y:S04]  /*0720*/  LDG.E R18, desc[UR18][R2.64+0x8] ;  /* 0x0000081202127981 */ /* 0x000ea8000c1e1900 */
[----:B------:R-:W5:Y:S04]  /*0730*/  LDG.E R20, desc[UR18][R2.64+0xc] ;  /* 0x00000c1202147981 */ /* 0x000f68000c1e1900 */
[----:B------:R-:W5:Y:S01]  /*0740*/  LDG.E R14, desc[UR18][R14.64] ;  /* 0x000000120e0e7981 */ /* 0x000f62000c1e1900 */
[----:B------:R-:W-:Y:S01]  /*0750*/  UIADD3 UR4, UPT, UPT, UR4, 0x4, URZ ;  /* 0x0000000404047890 */ /* 0x000fe2000fffe0ff */
[----:B----4-:R-:W-:-:S04]  /*0760*/  FFMA R5, R5, R6, R12 ;  /* 0x0000000605057223 */ /* 0x010fc8000000000c */
[----:B---3--:R-:W-:-:S04]  /*0770*/  FFMA R5, R16, R17, R5 ;  /* 0x0000001110057223 */ /* 0x008fc80000000005 */
[----:B--2---:R-:W-:-:S04]  /*0780*/  FFMA R5, R18, R19, R5 ;  /* 0x0000001312057223 */ /* 0x004fc80000000005 */
[----:B-----5:R-:W-:-:S07]  /*0790*/  FFMA R12, R20, R14, R5 ;  /* 0x0000000e140c7223 */ /* 0x020fce0000000005 */
.L_x_3:
[----:B------:R-:W-:Y:S05]  /*07a0*/  BRA.U !UP1, `(.L_x_2) ;  /* 0x0000000109a87547 */ /* 0x000fea000b800000 */
[----:B------:R-:W-:Y:S01]  /*07b0*/  UISETP.NE.AND UP0, UPT, UR5, 0x1, UPT ;  /* 0x000000010500788c */ /* 0x000fe2000bf05270 */
[----:B------:R-:W-:Y:S01]  /*07c0*/  MOV R7, UR4 ;  /* 0x0000000400077c02 */ /* 0x000fe20008000f00 */
[----:B------:R-:W-:Y:S02]  /*07d0*/  ULOP3.LUT UR5, UR20, 0x1, URZ, 0xc0, !UPT ;  /* 0x0000000114057892 */ /* 0x000fe4000f8ec0ff */
[----:B------:R-:W-:Y:S02]  /*07e0*/  MOV R15, UR20 ;  /* 0x00000014000f7c02 */ /* 0x000fe40008000f00 */
[----:B------:R-:W-:Y:S01]  /*07f0*/  UISETP.NE.U32.AND UP1, UPT, UR5, 0x1, UPT ;  /* 0x000000010500788c */ /* 0x000fe2000bf25070 */
[----:B------:R-:W-:-:S04]  /*0800*/  PLOP3.LUT P1, PT, PT, PT, UP0, 0x80, 0x8 ;  /* 0x000000000008781c */ /* 0x000fc80003f2f008 */
[----:B------:R-:W1:Y:S01]  /*0810*/  @UP0 LDCU.128 UR8, c[0x0][0x380] ;  /* 0x00007000ff0807ac */ /* 0x000e620008000c00 */
[----:B------:R-:W-:Y:S01]  /*0820*/  PLOP3.LUT P0, PT, PT, PT, UP1, 0x80, 0x8 ;  /* 0x000000000008781c */ /* 0x000fe20003f0f018 */
[----:B------:R-:W2:Y:S04]  /*0830*/  @UP0 LDCU.64 UR6, c[0x0][0x380] ;  /* 0x00007000ff0607ac */ /* 0x000ea80008000a00 */
[----:B------:R-:W3:Y:S03]  /*0840*/  @!UP1 LDCU.128 UR12, c[0x0][0x380] ;  /* 0x00007000ff0c97ac */ /* 0x000ee60008000c00 */
[C---:B------:R-:W-:Y:S02]  /*0850*/  @P1 IADD3 R3, PT, PT, R13.reuse, UR4, RZ ;  /* 0x000000040d031c10 */ /* 0x040fe4000fffe0ff */
[----:B------:R-:W-:Y:S01]  /*0860*/  @P1 IADD3 R6, P2, PT, R13, UR4, RZ ;  /* 0x000000040d061c10 */ /* 0x000fe2000ff5e0ff */
[----:B------:R-:W-:Y:S01]  /*0870*/  @UP0 UIADD3 UR4, UPT, UPT, UR4, 0x2, URZ ;  /* 0x0000000204040890 */ /* 0x000fe2000fffe0ff */
[----:B-1----:R-:W-:Y:S01]  /*0880*/  MOV R11, UR9 ;  /* 0x00000009000b7c02 */ /* 0x002fe20008000f00 */
[----:B------:R-:W-:Y:S01]  /*0890*/  IMAD.U32 R10, RZ, RZ, UR8 ;  /* 0x00000008ff0a7e24 */ /* 0x000fe2000f8e00ff */
[----:B------:R-:W-:-:S02]  /*08a0*/  MOV R4, UR10 ;  /* 0x0000000a00047c02 */ /* 0x000fc40008000f00 */
[----:B------:R-:W-:Y:S01]  /*08b0*/  MOV R5, UR11 ;  /* 0x0000000b00057c02 */ /* 0x000fe20008000f00 */
[----:B------:R-:W-:-:S04]  /*08c0*/  @P1 IMAD.WIDE.U32 R10, R3, 0x4, R10 ;  /* 0x00000004030a1825 */ /* 0x000fc800078e000a */
[----:B------:R-:W-:Y:S01]  /*08d0*/  @P1 IMAD R3, R7, UR20, R0 ;  /* 0x0000001407031c24 */ /* 0x000fe2000f8e0200 */
[----:B------:R-:W-:Y:S01]  /*08e0*/  @P1 IADD3.X R7, PT, PT, RZ, RZ, RZ, P2, !PT ;  /* 0x000000ffff071210 */ /* 0x000fe200017fe4ff */
[----:B------:R-:W-:Y:S01]  /*08f0*/  IMAD.U32 R19, RZ, RZ, UR4 ;  /* 0x00000004ff137e24 */ /* 0x000fe2000f8e00ff */
[C---:B--2---:R-:W-:Y:S01]  /*0900*/  @P1 LEA R2, P2, R6.reuse, UR6, 0x2 ;  /* 0x0000000606021c11 */ /* 0x044fe2000f8410ff */
[----:B------:R-:W-:Y:S01]  /*0910*/  @P1 IMAD.WIDE R4, R3, 0x4, R4 ;  /* 0x0000000403041825 */ /* 0x000fe200078e0204 */
[----:B------:R-:W-:Y:S01]  /*0920*/  @!P0 IADD3 R17, PT, PT, R13, UR4, RZ ;  /* 0x000000040d118c10 */ /* 0x000fe2000fffe0ff */
[----:B0-----:R-:W2:Y:S01]  /*0930*/  @P1 LDG.E R11, desc[UR18][R10.64] ;  /* 0x000000120a0b1981 */ /* 0x001ea2000c1e1900 */
[----:B------:R-:W-:Y:S01]  /*0940*/  @P1 LEA.HI.X R3, R6, UR7, R7, 0x2, P2 ;  /* 0x0000000706031c11 */ /* 0x000fe200090f1407 */
[----:B------:R-:W-:Y:S01]  /*0950*/  @!P0 IMAD R19, R19, UR20, R0 ;  /* 0x0000001413138c24 */ /* 0x000fe2000f8e0200 */
[----:B---3--:R-:W-:Y:S01]  /*0960*/  MOV R6, UR12 ;  /* 0x0000000c00067c02 */ /* 0x008fe20008000f00 */
[----:B------:R-:W-:Y:S01]  /*0970*/  @P1 IMAD.WIDE R14, R15, 0x4, R4 ;  /* 0x000000040f0e1825 */ /* 0x000fe200078e0204 */
[----:B------:R-:W-:Y:S01]  /*0980*/  MOV R7, UR13 ;  /* 0x0000000d00077c02 */ /* 0x000fe20008000f00 */
[----:B------:R-:W2:Y:S01]  /*0990*/  @P1 LDG.E R4, desc[UR18][R4.64] ;  /* 0x0000001204041981 */ /* 0x000ea2000c1e1900 */
[----:B------:R-:W-:-:S02]  /*09a0*/  MOV R8, UR14 ;  /* 0x0000000e00087c02 */ /* 0x000fc40008000f00 */
[----:B------:R-:W-:Y:S01]  /*09b0*/  MOV R9, UR15 ;  /* 0x0000000f00097c02 */ /* 0x000fe20008000f00 */
[----:B------:R-:W-:Y:S01]  /*09c0*/  @!P0 IMAD.WIDE.U32 R6, R17, 0x4, R6 ;  /* 0x0000000411068825 */ /* 0x000fe200078e0006 */
[----:B------:R-:W3:Y:S03]  /*09d0*/  @P1 LDG.E R14, desc[UR18][R14.64] ;  /* 0x000000120e0e1981 */ /* 0x000ee6000c1e1900 */
[----:B------:R-:W-:Y:S01]  /*09e0*/  @!P0 IMAD.WIDE R8, R19, 0x4, R8 ;  /* 0x0000000413088825 */ /* 0x000fe200078e0208 */
[----:B------:R-:W3:Y:S04]  /*09f0*/  @P1 LDG.E R2, desc[UR18][R2.64+0x4] ;  /* 0x0000041202021981 */ /* 0x000ee8000c1e1900 */
[----:B------:R-:W4:Y:S04]  /*0a00*/  @!P0 LDG.E R7, desc[UR18][R6.64] ;  /* 0x0000001206078981 */ /* 0x000f28000c1e1900 */
[----:B------:R-:W4:Y:S01]  /*0a10*/  @!P0 LDG.E R8, desc[UR18][R8.64] ;  /* 0x0000001208088981 */ /* 0x000f22000c1e1900 */
[----:B--2---:R-:W-:-:S04]  /*0a20*/  @P1 FFMA R11, R11, R4, R12 ;  /* 0x000000040b0b1223 */ /* 0x004fc8000000000c */
[----:B---3--:R-:W-:-:S04]  /*0a30*/  @P1 FFMA R12, R2, R14, R11 ;  /* 0x0000000e020c1223 */ /* 0x008fc8000000000b */
[----:B----4-:R-:W-:-:S07]  /*0a40*/  @!P0 FFMA R12, R7, R8, R12 ;  /* 0x00000008070c8223 */ /* 0x010fce000000000c */
.L_x_2:
[----:B------:R-:W1:Y:S01]  /*0a50*/  LDC.64 R2, c[0x0][0x390] ;  /* 0x0000e400ff027b82 */ /* 0x000e620000000a00 */
[----:B------:R-:W-:-:S05]  /*0a60*/  IADD3 R13, PT, PT, R0, R13, RZ ;  /* 0x0000000d000d7210 */ /* 0x000fca0007ffe0ff */
[----:B-1----:R-:W-:-:S05]  /*0a70*/  IMAD.WIDE R2, R13, 0x4, R2 ;  /* 0x000000040d027825 */ /* 0x002fca00078e0202 */
[----:B0-----:R-:W-:Y:S01]  /*0a80*/  STG.E desc[UR18][R2.64], R12 ;  /* 0x0000000c02007986 */ /* 0x001fe2000c101912 */
[----:B------:R-:W-:Y:S05]  /*0a90*/  EXIT ;  /* 0x000000000000794d */ /* 0x000fea0003800000 */
.L_x_4:
[----:B------:R-:W-:-:S00]  /*0aa0*/  BRA `(.L_x_4) ;  /* 0xfffffffc00fc7947 */ /* 0x000fc0000383ffff */
[----:B------:R-:W-:-:S00]  /*0ab0*/  NOP ;  /* 0x0000000000007918 */ /* 0x000fc00000000000 */
        /* <DEDUP_REMOVED lines=12> */
.L_x_5:


//--------------------- .nv.shared.reserved.0     --------------------------
	.section	.nv.shared.reserved.0,"aw",@nobits
	.weak		__nv_reservedSMEM_offset_0_alias
	.size		__nv_reservedSMEM_offset_0_alias, 0, 64
	.other		__nv_reservedSMEM_offset_0_alias,@"STO_CUDA_RESERVED_SHARED STV_DEFAULT"
__nv_reservedSMEM_offset_0_alias:
	.zero		0
	.zero		64


//--------------------- .nv.constant0.matrixMul   --------------------------
	.section	.nv.constant0.matrixMul,"a",@progbits
	.sectionflags	@""
	.align	4
.nv.constant0.matrixMul:
	.zero		924


//--------------------- SYMBOLS --------------------------

	.type		.nv.reservedSmem.offset0,@object
	.size		.nv.reservedSmem.offset0,0x4
